//
// Generated by NVIDIA NVVM Compiler
//
// Compiler Build ID: CL-36424714
// Cuda compilation tools, release 13.0, V13.0.88
// Based on NVVM 20.0.0
//

.version 9.0
.target sm_100
.address_size 64

	// .globl	_Z3addPfS_S_

.visible .entry _Z3addPfS_S_(
	.param .u64 .ptr .align 1 _Z3addPfS_S__param_0,
	.param .u64 .ptr .align 1 _Z3addPfS_S__param_1,
	.param .u64 .ptr .align 1 _Z3addPfS_S__param_2
)
{
	.reg .pred 	%p<2>;
	.reg .b32 	%r<2>;
	.reg .b32 	%f<4>;
	.reg .b64 	%rd<11>;

	ld.param.u64 	%rd1, [_Z3addPfS_S__param_0];
	ld.param.u64 	%rd2, [_Z3addPfS_S__param_1];
	ld.param.u64 	%rd3, [_Z3addPfS_S__param_2];
	mov.u32 	%r1, %ctaid.x;
	setp.gt.u32 	%p1, %r1, 7;
	@%p1 bra 	$L__BB0_2;
	cvta.to.global.u64 	%rd4, %rd2;
	cvta.to.global.u64 	%rd5, %rd3;
	cvta.to.global.u64 	%rd6, %rd1;
	mul.wide.u32 	%rd7, %r1, 4;
	add.s64 	%rd8, %rd4, %rd7;
	ld.global.f32 	%f1, [%rd8];
	add.s64 	%rd9, %rd5, %rd7;
	ld.global.f32 	%f2, [%rd9];
	fma.rn.f32 	%f3, %f1, 0f40000000, %f2;
	add.s64 	%rd10, %rd6, %rd7;
	st.global.f32 	[%rd10], %f3;
$L__BB0_2:
	ret;

}


// ===== COMPILED SASS (sm_100) =====

	.target	sm_100

	.elftype	@"ET_EXEC"


//--------------------- .note.nv.tkinfo           --------------------------
	.section	.note.nv.tkinfo,"",@"SHT_NOTE"
	.sectionflags	@"SHF_NOTE_NV_TKINFO"
	.tkinfo
        /*0018*/ 	.word	0x00000002
        /*0030*/ 	.string	""
        /*0030*/ 	.string	"ptxas"
        /*0030*/ 	.string	"Cuda compilation tools, release 13.0, V13.0.88"
        /*0030*/ 	.string	"Build cuda_13.0.r13.0/compiler.36424714_0"
        /*0030*/ 	.string	"-arch sm_100 -m 64 "



//--------------------- .note.nv.cuinfo           --------------------------
	.section	.note.nv.cuinfo,"",@"SHT_NOTE"
	.sectionflags	@"SHF_NOTE_NV_CUINFO"
        /*0018*/ 	.short	0x0002
        /*001a*/ 	.short	0x0064
        /*001c*/ 	.short	0x0082
	.zero		2


//--------------------- .nv.info                  --------------------------
	.section	.nv.info,"",@"SHT_CUDA_INFO"
	.align	4


	//----- nvinfo : EIATTR_REGCOUNT
	.align		4
        /*0000*/ 	.byte	0x04, 0x2f
        /*0002*/ 	.short	(.L_1 - .L_0)
	.align		4
.L_0:
        /*0004*/ 	.word	index@(_Z3addPfS_S_)
        /*0008*/ 	.word	0x0000000c


	//----- nvinfo : EIATTR_FRAME_SIZE
	.align		4
.L_1:
        /*000c*/ 	.byte	0x04, 0x11
        /*000e*/ 	.short	(.L_3 - .L_2)
	.align		4
.L_2:
        /*0010*/ 	.word	index@(_Z3addPfS_S_)
        /*0014*/ 	.word	0x00000000


	//----- nvinfo : EIATTR_MIN_STACK_SIZE
	.align		4
.L_3:
        /*0018*/ 	.byte	0x04, 0x12
        /*001a*/ 	.short	(.L_5 - .L_4)
	.align		4
.L_4:
        /*001c*/ 	.word	index@(_Z3addPfS_S_)
        /*0020*/ 	.word	0x00000000
.L_5:


//--------------------- .nv.compat                --------------------------
	.section	.nv.compat,"",@"SHT_CUDA_COMPAT_INFO"
	.align	4
        /*0000*/ 	.byte	0x02, 0x09, 0x00, 0x00, 0x02, 0x02, 0x01, 0x00, 0x02, 0x05, 0x05, 0x00, 0x03, 0x07, 0x01, 0x01
        /*0010*/ 	.byte	0x02, 0x03, 0x00, 0x00, 0x02, 0x06, 0x01, 0x00, 0x04, 0x0b, 0x08, 0x00, 0x09, 0x00, 0x00, 0x00
        /*0020*/ 	.byte	0x00, 0x00, 0x00, 0x00


//--------------------- .nv.info._Z3addPfS_S_     --------------------------
	.section	.nv.info._Z3addPfS_S_,"",@"SHT_CUDA_INFO"
	.sectionflags	@""
	.align	4


	//----- nvinfo : EIATTR_CUDA_API_VERSION
	.align		4
        /*0000*/ 	.byte	0x04, 0x37
        /*0002*/ 	.short	(.L_7 - .L_6)
.L_6:
        /*0004*/ 	.word	0x00000082


	//----- nvinfo : EIATTR_KPARAM_INFO
	.align		4
.L_7:
        /*0008*/ 	.byte	0x04, 0x17
        /*000a*/ 	.short	(.L_9 - .L_8)
.L_8:
        /*000c*/ 	.word	0x00000000
        /*0010*/ 	.short	0x0002
        /*0012*/ 	.short	0x0010
        /*0014*/ 	.byte	0x00, 0xf5, 0x21, 0x00


	//----- nvinfo : EIATTR_KPARAM_INFO
	.align		4
.L_9:
        /*0018*/ 	.byte	0x04, 0x17
        /*001a*/ 	.short	(.L_11 - .L_10)
.L_10:
        /*001c*/ 	.word	0x00000000
        /*0020*/ 	.short	0x0001
        /*0022*/ 	.short	0x0008
        /*0024*/ 	.byte	0x00, 0xf5, 0x21, 0x00


	//----- nvinfo : EIATTR_KPARAM_INFO
	.align		4
.L_11:
        /*0028*/ 	.byte	0x04, 0x17
        /*002a*/ 	.short	(.L_13 - .L_12)
.L_12:
        /*002c*/ 	.word	0x00000000
        /*0030*/ 	.short	0x0000
        /*0032*/ 	.short	0x0000
        /*0034*/ 	.byte	0x00, 0xf5, 0x21, 0x00


	//----- nvinfo : EIATTR_SPARSE_MMA_MASK
	.align		4
.L_13:
        /*0038*/ 	.byte	0x03, 0x50
        /*003a*/ 	.short	0x0000


	//----- nvinfo : EIATTR_MAXREG_COUNT
	.align		4
        /*003c*/ 	.byte	0x03, 0x1b
        /*003e*/ 	.short	0x00ff


	//----- nvinfo : EIATTR_MERCURY_ISA_VERSION
	.align		4
        /*0040*/ 	.byte	0x03, 0x5f
        /*0042*/ 	.short	0x0101


	//----- nvinfo : EIATTR_VRC_CTA_INIT_COUNT
	.align		4
        /*0044*/ 	.byte	0x02, 0x4a
	.zero		1
	.zero		1


	//----- nvinfo : EIATTR_EXIT_INSTR_OFFSETS
	.align		4
        /*0048*/ 	.byte	0x04, 0x1c
        /*004a*/ 	.short	(.L_15 - .L_14)


	//   ....[0]....
.L_14:
        /*004c*/ 	.word	0x00000030


	//   ....[1]....
        /*0050*/ 	.word	0x000000f0


	//----- nvinfo : EIATTR_CBANK_PARAM_SIZE
	.align		4
.L_15:
        /*0054*/ 	.byte	0x03, 0x19
        /*0056*/ 	.short	0x0018


	//----- nvinfo : EIATTR_PARAM_CBANK
	.align		4
        /*0058*/ 	.byte	0x04, 0x0a
        /*005a*/ 	.short	(.L_17 - .L_16)
	.align		4
.L_16:
        /*005c*/ 	.word	index@(.nv.constant0._Z3addPfS_S_)
        /*0060*/ 	.short	0x0380
        /*0062*/ 	.short	0x0018


	//----- nvinfo : EIATTR_SW_WAR
	.align		4
.L_17:
        /*0064*/ 	.byte	0x04, 0x36
        /*0066*/ 	.short	(.L_19 - .L_18)
.L_18:
        /*0068*/ 	.word	0x00000008
.L_19:


//--------------------- .nv.callgraph             --------------------------
	.section	.nv.callgraph,"",@"SHT_CUDA_CALLGRAPH"
	.align	4
	.sectionentsize	8
	.align		4
        /*0000*/ 	.word	0x00000000
	.align		4
        /*0004*/ 	.word	0xffffffff
	.align		4
        /*0008*/ 	.word	0x00000000
	.align		4
        /*000c*/ 	.word	0xfffffffe
	.align		4
        /*0010*/ 	.word	0x00000000
	.align		4
        /*0014*/ 	.word	0xfffffffd
	.align		4
        /*0018*/ 	.word	0x00000000
	.align		4
        /*001c*/ 	.word	0xfffffffc


//--------------------- .text._Z3addPfS_S_        --------------------------
	.section	.text._Z3addPfS_S_,"ax",@progbits
	.align	128
        .global         _Z3addPfS_S_
        .type           _Z3addPfS_S_,@function
        .size           _Z3addPfS_S_,(.L_x_1 - _Z3addPfS_S_)
        .other          _Z3addPfS_S_,@"STO_CUDA_ENTRY STV_DEFAULT"
_Z3addPfS_S_:
.text._Z3addPfS_S_:
[----:B------:R-:W-:Y:S01]  /*0000*/  LDC R1, c[0x0][0x37c] ;  /* 0x0000df00ff017b82 */ /* 0x000fe20000000800 */
[----:B------:R-:W0:Y:S02]  /*0010*/  S2R R9, SR_CTAID.X ;  /* 0x0000000000097919 */ /* 0x000e240000002500 */
[----:B0-----:R-:W-:-:S13]  /*0020*/  ISETP.GT.U32.AND P0, PT, R9, 0x7, PT ;  /* 0x000000070900780c */ /* 0x001fda0003f04070 */
[----:B------:R-:W-:Y:S05]  /*0030*/  @P0 EXIT ;  /* 0x000000000000094d */ /* 0x000fea0003800000 */
[----:B------:R-:W0:Y:S01]  /*0040*/  LDC.64 R2, c[0x0][0x388] ;  /* 0x0000e200ff027b82 */ /* 0x000e220000000a00 */
[----:B------:R-:W1:Y:S07]  /*0050*/  LDCU.64 UR4, c[0x0][0x358] ;  /* 0x00006b00ff0477ac */ /* 0x000e6e0008000a00 */
[----:B------:R-:W2:Y:S08]  /*0060*/  LDC.64 R4, c[0x0][0x390] ;  /* 0x0000e400ff047b82 */ /* 0x000eb00000000a00 */
[----:B------:R-:W3:Y:S01]  /*0070*/  LDC.64 R6, c[0x0][0x380] ;  /* 0x0000e000ff067b82 */ /* 0x000ee20000000a00 */
[----:B0-----:R-:W-:-:S06]  /*0080*/  IMAD.WIDE.U32 R2, R9, 0x4, R2 ;  /* 0x0000000409027825 */ /* 0x001fcc00078e0002 */
[----:B-1----:R-:W4:Y:S01]  /*0090*/  LDG.E R2, desc[UR4][R2.64] ;  /* 0x0000000402027981 */ /* 0x002f22000c1e1900 */
[----:B--2---:R-:W-:-:S06]  /*00a0*/  IMAD.WIDE.U32 R4, R9, 0x4, R4 ;  /* 0x0000000409047825 */ /* 0x004fcc00078e0004 */
[----:B------:R-:W4:Y:S01]  /*00b0*/  LDG.E R5, desc[UR4][R4.64] ;  /* 0x0000000404057981 */ /* 0x000f22000c1e1900 */
[----:B---3--:R-:W-:-:S04]  /*00c0*/  IMAD.WIDE.U32 R6, R9, 0x4, R6 ;  /* 0x0000000409067825 */ /* 0x008fc800078e0006 */
[----:B----4-:R-:W-:-:S05]  /*00d0*/  FFMA R9, R2, 2, R5 ;  /* 0x4000000002097823 */ /* 0x010fca0000000005 */
[----:B------:R-:W-:Y:S01]  /*00e0*/  STG.E desc[UR4][R6.64], R9 ;  /* 0x0000000906007986 */ /* 0x000fe2000c101904 */
[----:B------:R-:W-:Y:S05]  /*00f0*/  EXIT ;  /* 0x000000000000794d */ /* 0x000fea0003800000 */
.L_x_0:
[----:B------:R-:W-:-:S00]  /*0100*/  BRA `(.L_x_0) ;  /* 0xfffffffc00fc7947 */ /* 0x000fc0000383ffff */
[----:B------:R-:W-:-:S00]  /*0110*/  NOP ;  /* 0x0000000000007918 */ /* 0x000fc00000000000 */
        /* <DEDUP_REMOVED lines=14> */
.L_x_1:


//--------------------- .nv.shared.reserved.0     --------------------------
	.section	.nv.shared.reserved.0,"aw",@nobits
	.weak		__nv_reservedSMEM_offset_0_alias
	.size		__nv_reservedSMEM_offset_0_alias, 0, 64
	.other		__nv_reservedSMEM_offset_0_alias,@"STO_CUDA_RESERVED_SHARED STV_DEFAULT"
__nv_reservedSMEM_offset_0_alias:
	.zero		0
	.zero		64


//--------------------- .nv.constant0._Z3addPfS_S_ --------------------------
	.section	.nv.constant0._Z3addPfS_S_,"a",@progbits
	.sectionflags	@""
	.align	4
.nv.constant0._Z3addPfS_S_:
	.zero		920


//--------------------- SYMBOLS --------------------------

	.type		.nv.reservedSmem.offset0,@object
	.size		.nv.reservedSmem.offset0,0x4
